//
// Generated by NVIDIA NVVM Compiler
//
// Compiler Build ID: CL-36424714
// Cuda compilation tools, release 13.0, V13.0.88
// Based on NVVM 20.0.0
//

.version 9.0
.target sm_100
.address_size 64

	// .globl	_Z11bucket_sortPiS_S_S_ii

.visible .entry _Z11bucket_sortPiS_S_S_ii(
	.param .u64 .ptr .align 1 _Z11bucket_sortPiS_S_S_ii_param_0,
	.param .u64 .ptr .align 1 _Z11bucket_sortPiS_S_S_ii_param_1,
	.param .u64 .ptr .align 1 _Z11bucket_sortPiS_S_S_ii_param_2,
	.param .u64 .ptr .align 1 _Z11bucket_sortPiS_S_S_ii_param_3,
	.param .u32 _Z11bucket_sortPiS_S_S_ii_param_4,
	.param .u32 _Z11bucket_sortPiS_S_S_ii_param_5
)
{
	.reg .pred 	%p<11>;
	.reg .b32 	%r<26>;
	.reg .b64 	%rd<23>;

	ld.param.u64 	%rd10, [_Z11bucket_sortPiS_S_S_ii_param_0];
	ld.param.u64 	%rd9, [_Z11bucket_sortPiS_S_S_ii_param_1];
	ld.param.u64 	%rd11, [_Z11bucket_sortPiS_S_S_ii_param_2];
	ld.param.u64 	%rd12, [_Z11bucket_sortPiS_S_S_ii_param_3];
	ld.param.u32 	%r7, [_Z11bucket_sortPiS_S_S_ii_param_4];
	ld.param.u32 	%r6, [_Z11bucket_sortPiS_S_S_ii_param_5];
	cvta.to.global.u64 	%rd1, %rd12;
	cvta.to.global.u64 	%rd2, %rd11;
	cvta.to.global.u64 	%rd3, %rd10;
	mov.u32 	%r8, %ctaid.x;
	mov.u32 	%r9, %ntid.x;
	mov.u32 	%r10, %tid.x;
	mad.lo.s32 	%r1, %r8, %r9, %r10;
	setp.ge.s32 	%p1, %r1, %r7;
	@%p1 bra 	$L__BB0_14;
	setp.ge.s32 	%p2, %r1, %r6;
	mul.wide.s32 	%rd13, %r1, 4;
	add.s64 	%rd4, %rd3, %rd13;
	@%p2 bra 	$L__BB0_3;
	mov.b32 	%r11, 0;
	st.global.u32 	[%rd4], %r11;
$L__BB0_3:
	setp.ge.s32 	%p3, %r1, %r6;
	bar.sync 	0;
	cvta.to.global.u64 	%rd14, %rd9;
	add.s64 	%rd5, %rd14, %rd13;
	ld.global.u32 	%r12, [%rd5];
	mul.wide.s32 	%rd16, %r12, 4;
	add.s64 	%rd17, %rd3, %rd16;
	atom.global.add.u32 	%r13, [%rd17], 1;
	@%p3 bra 	$L__BB0_8;
	ld.global.u32 	%r14, [%rd4];
	add.s64 	%rd6, %rd2, %rd13;
	st.global.u32 	[%rd6], %r14;
	setp.lt.s32 	%p4, %r6, 2;
	@%p4 bra 	$L__BB0_8;
	add.s64 	%rd7, %rd1, %rd13;
	mov.b32 	%r24, 1;
$L__BB0_6:
	ld.global.u32 	%r16, [%rd6];
	st.global.u32 	[%rd7], %r16;
	bar.sync 	0;
	setp.lt.s32 	%p5, %r1, %r24;
	@%p5 bra 	$L__BB0_8;
	sub.s32 	%r17, %r1, %r24;
	mul.wide.s32 	%rd20, %r17, 4;
	add.s64 	%rd21, %rd1, %rd20;
	ld.global.u32 	%r18, [%rd21];
	ld.global.u32 	%r19, [%rd6];
	add.s32 	%r20, %r19, %r18;
	st.global.u32 	[%rd6], %r20;
	bar.sync 	0;
	shl.b32 	%r24, %r24, 1;
	setp.lt.s32 	%p6, %r24, %r6;
	@%p6 bra 	$L__BB0_6;
$L__BB0_8:
	bar.sync 	0;
	setp.lt.s32 	%p7, %r6, 1;
	@%p7 bra 	$L__BB0_14;
	mov.b32 	%r25, 0;
$L__BB0_10:
	bar.sync 	0;
	mul.wide.u32 	%rd22, %r25, 4;
	add.s64 	%rd8, %rd2, %rd22;
	ld.global.u32 	%r22, [%rd8];
	setp.ge.s32 	%p8, %r1, %r22;
	@%p8 bra 	$L__BB0_13;
	ld.global.u32 	%r23, [%rd8+-4];
	setp.lt.s32 	%p9, %r1, %r23;
	@%p9 bra 	$L__BB0_13;
	st.global.u32 	[%rd5], %r25;
	bra.uni 	$L__BB0_14;
$L__BB0_13:
	add.s32 	%r25, %r25, 1;
	setp.ne.s32 	%p10, %r25, %r6;
	@%p10 bra 	$L__BB0_10;
$L__BB0_14:
	ret;

}


// ===== COMPILED SASS (sm_100) =====

	.target	sm_100

	.elftype	@"ET_EXEC"


//--------------------- .note.nv.tkinfo           --------------------------
	.section	.note.nv.tkinfo,"",@"SHT_NOTE"
	.sectionflags	@"SHF_NOTE_NV_TKINFO"
	.tkinfo
        /*0018*/ 	.word	0x00000002
        /*0030*/ 	.string	""
        /*0030*/ 	.string	"ptxas"
        /*0030*/ 	.string	"Cuda compilation tools, release 13.0, V13.0.88"
        /*0030*/ 	.string	"Build cuda_13.0.r13.0/compiler.36424714_0"
        /*0030*/ 	.string	"-arch sm_100 -m 64 "



//--------------------- .note.nv.cuinfo           --------------------------
	.section	.note.nv.cuinfo,"",@"SHT_NOTE"
	.sectionflags	@"SHF_NOTE_NV_CUINFO"
        /*0018*/ 	.short	0x0002
        /*001a*/ 	.short	0x0064
        /*001c*/ 	.short	0x0082
	.zero		2


//--------------------- .nv.info                  --------------------------
	.section	.nv.info,"",@"SHT_CUDA_INFO"
	.align	4


	//----- nvinfo : EIATTR_REGCOUNT
	.align		4
        /*0000*/ 	.byte	0x04, 0x2f
        /*0002*/ 	.short	(.L_1 - .L_0)
	.align		4
.L_0:
        /*0004*/ 	.word	index@(_Z11bucket_sortPiS_S_S_ii)
        /*0008*/ 	.word	0x00000012


	//----- nvinfo : EIATTR_FRAME_SIZE
	.align		4
.L_1:
        /*000c*/ 	.byte	0x04, 0x11
        /*000e*/ 	.short	(.L_3 - .L_2)
	.align		4
.L_2:
        /*0010*/ 	.word	index@(_Z11bucket_sortPiS_S_S_ii)
        /*0014*/ 	.word	0x00000000


	//----- nvinfo : EIATTR_MIN_STACK_SIZE
	.align		4
.L_3:
        /*0018*/ 	.byte	0x04, 0x12
        /*001a*/ 	.short	(.L_5 - .L_4)
	.align		4
.L_4:
        /*001c*/ 	.word	index@(_Z11bucket_sortPiS_S_S_ii)
        /*0020*/ 	.word	0x00000000
.L_5:


//--------------------- .nv.compat                --------------------------
	.section	.nv.compat,"",@"SHT_CUDA_COMPAT_INFO"
	.align	4
        /*0000*/ 	.byte	0x02, 0x09, 0x00, 0x00, 0x02, 0x02, 0x01, 0x00, 0x02, 0x05, 0x05, 0x00, 0x03, 0x07, 0x01, 0x01
        /*0010*/ 	.byte	0x02, 0x03, 0x00, 0x00, 0x02, 0x06, 0x01, 0x00, 0x04, 0x0b, 0x08, 0x00, 0x09, 0x00, 0x00, 0x00
        /*0020*/ 	.byte	0x00, 0x00, 0x00, 0x00


//--------------------- .nv.info._Z11bucket_sortPiS_S_S_ii --------------------------
	.section	.nv.info._Z11bucket_sortPiS_S_S_ii,"",@"SHT_CUDA_INFO"
	.sectionflags	@""
	.align	4


	//----- nvinfo : EIATTR_CUDA_API_VERSION
	.align		4
        /*0000*/ 	.byte	0x04, 0x37
        /*0002*/ 	.short	(.L_7 - .L_6)
.L_6:
        /*0004*/ 	.word	0x00000082


	//----- nvinfo : EIATTR_KPARAM_INFO
	.align		4
.L_7:
        /*0008*/ 	.byte	0x04, 0x17
        /*000a*/ 	.short	(.L_9 - .L_8)
.L_8:
        /*000c*/ 	.word	0x00000000
        /*0010*/ 	.short	0x0005
        /*0012*/ 	.short	0x0024
        /*0014*/ 	.byte	0x00, 0xf0, 0x11, 0x00


	//----- nvinfo : EIATTR_KPARAM_INFO
	.align		4
.L_9:
        /*0018*/ 	.byte	0x04, 0x17
        /*001a*/ 	.short	(.L_11 - .L_10)
.L_10:
        /*001c*/ 	.word	0x00000000
        /*0020*/ 	.short	0x0004
        /*0022*/ 	.short	0x0020
        /*0024*/ 	.byte	0x00, 0xf0, 0x11, 0x00


	//----- nvinfo : EIATTR_KPARAM_INFO
	.align		4
.L_11:
        /*0028*/ 	.byte	0x04, 0x17
        /*002a*/ 	.short	(.L_13 - .L_12)
.L_12:
        /*002c*/ 	.word	0x00000000
        /*0030*/ 	.short	0x0003
        /*0032*/ 	.short	0x0018
        /*0034*/ 	.byte	0x00, 0xf5, 0x21, 0x00


	//----- nvinfo : EIATTR_KPARAM_INFO
	.align		4
.L_13:
        /*0038*/ 	.byte	0x04, 0x17
        /*003a*/ 	.short	(.L_15 - .L_14)
.L_14:
        /*003c*/ 	.word	0x00000000
        /*0040*/ 	.short	0x0002
        /*0042*/ 	.short	0x0010
        /*0044*/ 	.byte	0x00, 0xf5, 0x21, 0x00


	//----- nvinfo : EIATTR_KPARAM_INFO
	.align		4
.L_15:
        /*0048*/ 	.byte	0x04, 0x17
        /*004a*/ 	.short	(.L_17 - .L_16)
.L_16:
        /*004c*/ 	.word	0x00000000
        /*0050*/ 	.short	0x0001
        /*0052*/ 	.short	0x0008
        /*0054*/ 	.byte	0x00, 0xf5, 0x21, 0x00


	//----- nvinfo : EIATTR_KPARAM_INFO
	.align		4
.L_17:
        /*0058*/ 	.byte	0x04, 0x17
        /*005a*/ 	.short	(.L_19 - .L_18)
.L_18:
        /*005c*/ 	.word	0x00000000
        /*0060*/ 	.short	0x0000
        /*0062*/ 	.short	0x0000
        /*0064*/ 	.byte	0x00, 0xf5, 0x21, 0x00


	//----- nvinfo : EIATTR_SPARSE_MMA_MASK
	.align		4
.L_19:
        /*0068*/ 	.byte	0x03, 0x50
        /*006a*/ 	.short	0x0000


	//----- nvinfo : EIATTR_MAXREG_COUNT
	.align		4
        /*006c*/ 	.byte	0x03, 0x1b
        /*006e*/ 	.short	0x00ff


	//----- nvinfo : EIATTR_NUM_BARRIERS
	.align		4
        /*0070*/ 	.byte	0x02, 0x4c
        /*0072*/ 	.byte	0x01
	.zero		1


	//----- nvinfo : EIATTR_MERCURY_ISA_VERSION
	.align		4
        /*0074*/ 	.byte	0x03, 0x5f
        /*0076*/ 	.short	0x0101


	//----- nvinfo : EIATTR_VRC_CTA_INIT_COUNT
	.align		4
        /*0078*/ 	.byte	0x02, 0x4a
	.zero		1
	.zero		1


	//----- nvinfo : EIATTR_EXIT_INSTR_OFFSETS
	.align		4
        /*007c*/ 	.byte	0x04, 0x1c
        /*007e*/ 	.short	(.L_21 - .L_20)


	//   ....[0]....
.L_20:
        /*0080*/ 	.word	0x00000070


	//   ....[1]....
        /*0084*/ 	.word	0x00000360


	//   ....[2]....
        /*0088*/ 	.word	0x00000480


	//   ....[3]....
        /*008c*/ 	.word	0x000004a0


	//----- nvinfo : EIATTR_CRS_STACK_SIZE
	.align		4
.L_21:
        /*0090*/ 	.byte	0x04, 0x1e
        /*0092*/ 	.short	(.L_23 - .L_22)
.L_22:
        /*0094*/ 	.word	0x00000000


	//----- nvinfo : EIATTR_CBANK_PARAM_SIZE
	.align		4
.L_23:
        /*0098*/ 	.byte	0x03, 0x19
        /*009a*/ 	.short	0x0028


	//----- nvinfo : EIATTR_PARAM_CBANK
	.align		4
        /*009c*/ 	.byte	0x04, 0x0a
        /*009e*/ 	.short	(.L_25 - .L_24)
	.align		4
.L_24:
        /*00a0*/ 	.word	index@(.nv.constant0._Z11bucket_sortPiS_S_S_ii)
        /*00a4*/ 	.short	0x0380
        /*00a6*/ 	.short	0x0028


	//----- nvinfo : EIATTR_SW_WAR
	.align		4
.L_25:
        /*00a8*/ 	.byte	0x04, 0x36
        /*00aa*/ 	.short	(.L_27 - .L_26)
.L_26:
        /*00ac*/ 	.word	0x00000008
.L_27:


//--------------------- .nv.callgraph             --------------------------
	.section	.nv.callgraph,"",@"SHT_CUDA_CALLGRAPH"
	.align	4
	.sectionentsize	8
	.align		4
        /*0000*/ 	.word	0x00000000
	.align		4
        /*0004*/ 	.word	0xffffffff
	.align		4
        /*0008*/ 	.word	0x00000000
	.align		4
        /*000c*/ 	.word	0xfffffffe
	.align		4
        /*0010*/ 	.word	0x00000000
	.align		4
        /*0014*/ 	.word	0xfffffffd
	.align		4
        /*0018*/ 	.word	0x00000000
	.align		4
        /*001c*/ 	.word	0xfffffffc


//--------------------- .text._Z11bucket_sortPiS_S_S_ii --------------------------
	.section	.text._Z11bucket_sortPiS_S_S_ii,"ax",@progbits
	.align	128
        .global         _Z11bucket_sortPiS_S_S_ii
        .type           _Z11bucket_sortPiS_S_S_ii,@function
        .size           _Z11bucket_sortPiS_S_S_ii,(.L_x_7 - _Z11bucket_sortPiS_S_S_ii)
        .other          _Z11bucket_sortPiS_S_S_ii,@"STO_CUDA_ENTRY STV_DEFAULT"
_Z11bucket_sortPiS_S_S_ii:
.text._Z11bucket_sortPiS_S_S_ii:
[----:B------:R-:W-:Y:S01]  /*0000*/  LDC R1, c[0x0][0x37c] ;  /* 0x0000df00ff017b82 */ /* 0x000fe20000000800 */
[----:B------:R-:W0:Y:S07]  /*0010*/  S2R R3, SR_TID.X ;  /* 0x0000000000037919 */ /* 0x000e2e0000002100 */
[----:B------:R-:W0:Y:S01]  /*0020*/  S2UR UR4, SR_CTAID.X ;  /* 0x00000000000479c3 */ /* 0x000e220000002500 */
[----:B------:R-:W1:Y:S07]  /*0030*/  LDCU UR5, c[0x0][0x3a0] ;  /* 0x00007400ff0577ac */ /* 0x000e6e0008000800 */
[----:B------:R-:W0:Y:S02]  /*0040*/  LDC R0, c[0x0][0x360] ;  /* 0x0000d800ff007b82 */ /* 0x000e240000000800 */
[----:B0-----:R-:W-:-:S05]  /*0050*/  IMAD R0, R0, UR4, R3 ;  /* 0x0000000400007c24 */ /* 0x001fca000f8e0203 */
[----:B-1----:R-:W-:-:S13]  /*0060*/  ISETP.GE.AND P0, PT, R0, UR5, PT ;  /* 0x0000000500007c0c */ /* 0x002fda000bf06270 */
[----:B------:R-:W-:Y:S05]  /*0070*/  @P0 EXIT ;  /* 0x000000000000094d */ /* 0x000fea0003800000 */
[----:B------:R-:W0:Y:S01]  /*0080*/  LDCU UR6, c[0x0][0x3a4] ;  /* 0x00007480ff0677ac */ /* 0x000e220008000800 */
[----:B------:R-:W1:Y:S01]  /*0090*/  LDC.64 R6, c[0x0][0x380] ;  /* 0x0000e000ff067b82 */ /* 0x000e620000000a00 */
[----:B------:R-:W2:Y:S07]  /*00a0*/  LDCU.64 UR4, c[0x0][0x358] ;  /* 0x00006b00ff0477ac */ /* 0x000eae0008000a00 */
[----:B------:R-:W3:Y:S01]  /*00b0*/  LDC.64 R2, c[0x0][0x388] ;  /* 0x0000e200ff027b82 */ /* 0x000ee20000000a00 */
[----:B------:R-:W-:Y:S01]  /*00c0*/  HFMA2 R11, -RZ, RZ, 0, 5.9604644775390625e-08 ;  /* 0x00000001ff0b7431 */ /* 0x000fe200000001ff */
[----:B------:R-:W4:Y:S01]  /*00d0*/  LDCU UR7, c[0x0][0x3a4] ;  /* 0x00007480ff0777ac */ /* 0x000f220008000800 */
[C---:B0-----:R-:W-:Y:S01]  /*00e0*/  ISETP.GE.AND P0, PT, R0.reuse, UR6, PT ;  /* 0x0000000600007c0c */ /* 0x041fe2000bf06270 */
[----:B-1----:R-:W-:-:S12]  /*00f0*/  IMAD.WIDE R4, R0, 0x4, R6 ;  /* 0x0000000400047825 */ /* 0x002fd800078e0206 */
[----:B--2---:R0:W-:Y:S01]  /*0100*/  @!P0 STG.E desc[UR4][R4.64], RZ ;  /* 0x000000ff04008986 */ /* 0x0041e2000c101904 */
[----:B---3--:R-:W-:Y:S01]  /*0110*/  IMAD.WIDE R2, R0, 0x4, R2 ;  /* 0x0000000400027825 */ /* 0x008fe200078e0202 */
[----:B------:R-:W-:Y:S06]  /*0120*/  BAR.SYNC.DEFER_BLOCKING 0x0 ;  /* 0x0000000000007b1d */ /* 0x000fec0000010000 */
[----:B------:R-:W2:Y:S02]  /*0130*/  LDG.E R9, desc[UR4][R2.64] ;  /* 0x0000000402097981 */ /* 0x000ea4000c1e1900 */
[----:B--2---:R-:W-:-:S05]  /*0140*/  IMAD.WIDE R6, R9, 0x4, R6 ;  /* 0x0000000409067825 */ /* 0x004fca00078e0206 */
[----:B------:R0:W-:Y:S01]  /*0150*/  REDG.E.ADD.STRONG.GPU desc[UR4][R6.64], R11 ;  /* 0x0000000b0600798e */ /* 0x0001e2000c12e104 */
[----:B----4-:R-:W-:Y:S05]  /*0160*/  @P0 BRA `(.L_x_0) ;  /* 0x00000000006c0947 */ /* 0x010fea0003800000 */
[----:B0-----:R-:W2:Y:S01]  /*0170*/  LDG.E R5, desc[UR4][R4.64] ;  /* 0x0000000404057981 */ /* 0x001ea2000c1e1900 */
[----:B------:R-:W0:Y:S01]  /*0180*/  LDC.64 R6, c[0x0][0x390] ;  /* 0x0000e400ff067b82 */ /* 0x000e220000000a00 */
[----:B------:R-:W-:Y:S01]  /*0190*/  UISETP.GE.AND UP0, UPT, UR6, 0x2, UPT ;  /* 0x000000020600788c */ /* 0x000fe2000bf06270 */
[----:B0-----:R-:W-:-:S05]  /*01a0*/  IMAD.WIDE R6, R0, 0x4, R6 ;  /* 0x0000000400067825 */ /* 0x001fca00078e0206 */
[----:B--2---:R1:W-:Y:S03]  /*01b0*/  STG.E desc[UR4][R6.64], R5 ;  /* 0x0000000506007986 */ /* 0x0043e6000c101904 */
[----:B------:R-:W-:Y:S05]  /*01c0*/  BRA.U !UP0, `(.L_x_0) ;  /* 0x0000000108547547 */ /* 0x000fea000b800000 */
[----:B-1----:R-:W0:Y:S01]  /*01d0*/  LDC.64 R4, c[0x0][0x398] ;  /* 0x0000e600ff047b82 */ /* 0x002e220000000a00 */
[----:B------:R-:W-:-:S07]  /*01e0*/  MOV R13, 0x1 ;  /* 0x00000001000d7802 */ /* 0x000fce0000000f00 */
[----:B------:R-:W1:Y:S01]  /*01f0*/  LDC.64 R10, c[0x0][0x398] ;  /* 0x0000e600ff0a7b82 */ /* 0x000e620000000a00 */
[----:B0-----:R-:W-:-:S07]  /*0200*/  IMAD.WIDE R4, R0, 0x4, R4 ;  /* 0x0000000400047825 */ /* 0x001fce00078e0204 */
.L_x_1:
[----:B------:R-:W2:Y:S01]  /*0210*/  LDG.E R9, desc[UR4][R6.64] ;  /* 0x0000000406097981 */ /* 0x000ea2000c1e1900 */
[----:B------:R-:W-:Y:S01]  /*0220*/  ISETP.GE.AND P0, PT, R0, R13, PT ;  /* 0x0000000d0000720c */ /* 0x000fe20003f06270 */
[----:B------:R-:W-:Y:S05]  /*0230*/  WARPSYNC.ALL ;  /* 0x0000000000007948 */ /* 0x000fea0003800000 */
[----:B--2---:R2:W-:Y:S01]  /*0240*/  STG.E desc[UR4][R4.64], R9 ;  /* 0x0000000904007986 */ /* 0x0045e2000c101904 */
[----:B------:R-:W-:Y:S06]  /*0250*/  BAR.SYNC.DEFER_BLOCKING 0x0 ;  /* 0x0000000000007b1d */ /* 0x000fec0000010000 */
[----:B---3--:R-:W-:Y:S05]  /*0260*/  @!P0 BRA `(.L_x_0) ;  /* 0x00000000002c8947 */ /* 0x008fea0003800000 */
[----:B--2---:R-:W-:Y:S01]  /*0270*/  IMAD.IADD R9, R0, 0x1, -R13 ;  /* 0x0000000100097824 */ /* 0x004fe200078e0a0d */
[----:B------:R-:W2:Y:S03]  /*0280*/  LDG.E R15, desc[UR4][R6.64] ;  /* 0x00000004060f7981 */ /* 0x000ea6000c1e1900 */
[----:B-1----:R-:W-:-:S06]  /*0290*/  IMAD.WIDE R8, R9, 0x4, R10 ;  /* 0x0000000409087825 */ /* 0x002fcc00078e020a */
[----:B------:R-:W2:Y:S01]  /*02a0*/  LDG.E R8, desc[UR4][R8.64] ;  /* 0x0000000408087981 */ /* 0x000ea2000c1e1900 */
[----:B------:R-:W-:-:S05]  /*02b0*/  IMAD.SHL.U32 R13, R13, 0x2, RZ ;  /* 0x000000020d0d7824 */ /* 0x000fca00078e00ff */
[----:B------:R-:W-:Y:S01]  /*02c0*/  ISETP.GE.AND P0, PT, R13, UR7, PT ;  /* 0x000000070d007c0c */ /* 0x000fe2000bf06270 */
[----:B------:R-:W-:Y:S05]  /*02d0*/  WARPSYNC.ALL ;  /* 0x0000000000007948 */ /* 0x000fea0003800000 */
[----:B--2---:R-:W-:-:S05]  /*02e0*/  IADD3 R15, PT, PT, R8, R15, RZ ;  /* 0x0000000f080f7210 */ /* 0x004fca0007ffe0ff */
[----:B------:R3:W-:Y:S01]  /*02f0*/  STG.E desc[UR4][R6.64], R15 ;  /* 0x0000000f06007986 */ /* 0x0007e2000c101904 */
[----:B------:R-:W-:Y:S06]  /*0300*/  BAR.SYNC.DEFER_BLOCKING 0x0 ;  /* 0x0000000000007b1d */ /* 0x000fec0000010000 */
[----:B------:R-:W-:Y:S05]  /*0310*/  @!P0 BRA `(.L_x_1) ;  /* 0xfffffffc00bc8947 */ /* 0x000fea000383ffff */
.L_x_0:
[----:B0-2---:R-:W0:Y:S01]  /*0320*/  LDC R4, c[0x0][0x3a4] ;  /* 0x0000e900ff047b82 */ /* 0x005e220000000800 */
[----:B------:R-:W-:Y:S07]  /*0330*/  WARPSYNC.ALL ;  /* 0x0000000000007948 */ /* 0x000fee0003800000 */
[----:B------:R-:W-:Y:S01]  /*0340*/  BAR.SYNC.DEFER_BLOCKING 0x0 ;  /* 0x0000000000007b1d */ /* 0x000fe20000010000 */
[----:B0-----:R-:W-:-:S13]  /*0350*/  ISETP.GE.AND P0, PT, R4, 0x1, PT ;  /* 0x000000010400780c */ /* 0x001fda0003f06270 */
[----:B------:R-:W-:Y:S05]  /*0360*/  @!P0 EXIT ;  /* 0x000000000000894d */ /* 0x000fea0003800000 */
[----:B-1-3--:R-:W0:Y:S01]  /*0370*/  LDC.64 R6, c[0x0][0x390] ;  /* 0x0000e400ff067b82 */ /* 0x00ae220000000a00 */
[----:B------:R-:W-:Y:S01]  /*0380*/  HFMA2 R9, -RZ, RZ, 0, 0 ;  /* 0x00000000ff097431 */ /* 0x000fe200000001ff */
[----:B------:R-:W1:Y:S06]  /*0390*/  LDCU UR6, c[0x0][0x3a4] ;  /* 0x00007480ff0677ac */ /* 0x000e6c0008000800 */
.L_x_5:
[----:B------:R-:W-:Y:S05]  /*03a0*/  WARPSYNC.ALL ;  /* 0x0000000000007948 */ /* 0x000fea0003800000 */
[----:B------:R-:W-:Y:S01]  /*03b0*/  BAR.SYNC.DEFER_BLOCKING 0x0 ;  /* 0x0000000000007b1d */ /* 0x000fe20000010000 */
[----:B0-----:R-:W-:-:S05]  /*03c0*/  IMAD.WIDE.U32 R4, R9, 0x4, R6 ;  /* 0x0000000409047825 */ /* 0x001fca00078e0006 */
[----:B------:R-:W2:Y:S01]  /*03d0*/  LDG.E R11, desc[UR4][R4.64] ;  /* 0x00000004040b7981 */ /* 0x000ea2000c1e1900 */
[----:B------:R-:W-:Y:S01]  /*03e0*/  BSSY.RECONVERGENT B0, `(.L_x_2) ;  /* 0x0000006000007945 */ /* 0x000fe20003800200 */
[----:B--2---:R-:W-:-:S13]  /*03f0*/  ISETP.GE.AND P0, PT, R0, R11, PT ;  /* 0x0000000b0000720c */ /* 0x004fda0003f06270 */
[----:B------:R-:W-:Y:S05]  /*0400*/  @P0 BRA `(.L_x_3) ;  /* 0x00000000000c0947 */ /* 0x000fea0003800000 */
[----:B------:R-:W2:Y:S02]  /*0410*/  LDG.E R5, desc[UR4][R4.64+-0x4] ;  /* 0xfffffc0404057981 */ /* 0x000ea4000c1e1900 */
[----:B--2---:R-:W-:-:S13]  /*0420*/  ISETP.GE.AND P0, PT, R0, R5, PT ;  /* 0x000000050000720c */ /* 0x004fda0003f06270 */
[----:B------:R-:W-:Y:S05]  /*0430*/  @P0 BRA `(.L_x_4) ;  /* 0x0000000000140947 */ /* 0x000fea0003800000 */
.L_x_3:
[----:B-1----:R-:W-:Y:S05]  /*0440*/  BSYNC.RECONVERGENT B0 ;  /* 0x0000000000007941 */ /* 0x002fea0003800200 */
.L_x_2:
[----:B------:R-:W-:-:S05]  /*0450*/  VIADD R9, R9, 0x1 ;  /* 0x0000000109097836 */ /* 0x000fca0000000000 */
[----:B------:R-:W-:-:S13]  /*0460*/  ISETP.NE.AND P0, PT, R9, UR6, PT ;  /* 0x0000000609007c0c */ /* 0x000fda000bf05270 */
[----:B------:R-:W-:Y:S05]  /*0470*/  @P0 BRA `(.L_x_5) ;  /* 0xfffffffc00c80947 */ /* 0x000fea000383ffff */
[----:B------:R-:W-:Y:S05]  /*0480*/  EXIT ;  /* 0x000000000000794d */ /* 0x000fea0003800000 */
.L_x_4:
[----:B------:R-:W-:Y:S01]  /*0490*/  STG.E desc[UR4][R2.64], R9 ;  /* 0x0000000902007986 */ /* 0x000fe2000c101904 */
[----:B-1----:R-:W-:Y:S05]  /*04a0*/  EXIT ;  /* 0x000000000000794d */ /* 0x002fea0003800000 */
.L_x_6:
[----:B------:R-:W-:-:S00]  /*04b0*/  BRA `(.L_x_6) ;  /* 0xfffffffc00fc7947 */ /* 0x000fc0000383ffff */
[----:B------:R-:W-:-:S00]  /*04c0*/  NOP ;  /* 0x0000000000007918 */ /* 0x000fc00000000000 */
        /* <DEDUP_REMOVED lines=11> */
.L_x_7:


//--------------------- .nv.shared.reserved.0     --------------------------
	.section	.nv.shared.reserved.0,"aw",@nobits
	.weak		__nv_reservedSMEM_offset_0_alias
	.size		__nv_reservedSMEM_offset_0_alias, 0, 64
	.other		__nv_reservedSMEM_offset_0_alias,@"STO_CUDA_RESERVED_SHARED STV_DEFAULT"
__nv_reservedSMEM_offset_0_alias:
	.zero		0
	.zero		64


//--------------------- .nv.constant0._Z11bucket_sortPiS_S_S_ii --------------------------
	.section	.nv.constant0._Z11bucket_sortPiS_S_S_ii,"a",@progbits
	.sectionflags	@""
	.align	4
.nv.constant0._Z11bucket_sortPiS_S_S_ii:
	.zero		936


//--------------------- SYMBOLS --------------------------

	.type		.nv.reservedSmem.offset0,@object
	.size		.nv.reservedSmem.offset0,0x4
